	.headerflags	@"EF_CUDA_TEXMODE_UNIFIED EF_CUDA_64BIT_ADDRESS EF_CUDA_ACCELERATORS EF_CUDA_SM90 EF_CUDA_VIRTUAL_SM(EF_CUDA_SM90)"
	.elftype	@"ET_EXEC"


//--------------------- .nv.info                  --------------------------
	.section	.nv.info,"",@"SHT_CUDA_INFO"
	.align	4


	//----- nvinfo : EIATTR_REGCOUNT
	.align		4
        /*0000*/ 	.byte	0x04, 0x2f
        /*0002*/ 	.short	(.L_3 - .L_2)
	.align		4
.L_2:
        /*0004*/ 	.word	index@(triton_poi_fused__native_batch_norm_legit_no_training_convolution_relu_12)
        /*0008*/ 	.word	0x00000017


	//----- nvinfo : EIATTR_MIN_STACK_SIZE
	.align		4
.L_3:
        /*000c*/ 	.byte	0x04, 0x12
        /*000e*/ 	.short	(.L_5 - .L_4)
	.align		4
.L_4:
        /*0010*/ 	.word	index@(triton_poi_fused__native_batch_norm_legit_no_training_convolution_relu_12)
        /*0014*/ 	.word	0x00000000


	//----- nvinfo : EIATTR_FRAME_SIZE
	.align		4
.L_5:
        /*0018*/ 	.byte	0x04, 0x11
        /*001a*/ 	.short	(.L_7 - .L_6)
	.align		4
.L_6:
        /*001c*/ 	.word	index@(triton_poi_fused__native_batch_norm_legit_no_training_convolution_relu_12)
        /*0020*/ 	.word	0x00000000


	//----- nvinfo : EIATTR_MIN_STACK_SIZE
	.align		4
.L_7:
        /*0024*/ 	.byte	0x04, 0x12
        /*0026*/ 	.short	(.L_9 - .L_8)
	.align		4
.L_8:
        /*0028*/ 	.word	index@(triton_poi_fused__native_batch_norm_legit_no_training_convolution_relu_12)
        /*002c*/ 	.word	0x00000000
.L_9:


//--------------------- .nv.info.triton_poi_fused__native_batch_norm_legit_no_training_convolution_relu_12 --------------------------
	.section	.nv.info.triton_poi_fused__native_batch_norm_legit_no_training_convolution_relu_12,"",@"SHT_CUDA_INFO"
	.sectionflags	@""
	.align	4


	//----- nvinfo : EIATTR_CUDA_API_VERSION
	.align		4
        /*0000*/ 	.byte	0x04, 0x37
        /*0002*/ 	.short	(.L_11 - .L_10)
.L_10:
        /*0004*/ 	.word	0x0000007c


	//----- nvinfo : EIATTR_KPARAM_INFO
	.align		4
.L_11:
        /*0008*/ 	.byte	0x04, 0x17
        /*000a*/ 	.short	(.L_13 - .L_12)
.L_12:
        /*000c*/ 	.word	0x00000000
        /*0010*/ 	.short	0x0007
        /*0012*/ 	.short	0x0038
        /*0014*/ 	.byte	0x00, 0xf0, 0x11, 0x00


	//----- nvinfo : EIATTR_KPARAM_INFO
	.align		4
.L_13:
        /*0018*/ 	.byte	0x04, 0x17
        /*001a*/ 	.short	(.L_15 - .L_14)
.L_14:
        /*001c*/ 	.word	0x00000000
        /*0020*/ 	.short	0x0006
        /*0022*/ 	.short	0x0030
        /*0024*/ 	.byte	0x00, 0xf4, 0x21, 0x00


	//----- nvinfo : EIATTR_KPARAM_INFO
	.align		4
.L_15:
        /*0028*/ 	.byte	0x04, 0x17
        /*002a*/ 	.short	(.L_17 - .L_16)
.L_16:
        /*002c*/ 	.word	0x00000000
        /*0030*/ 	.short	0x0005
        /*0032*/ 	.short	0x0028
        /*0034*/ 	.byte	0x00, 0xf4, 0x21, 0x00


	//----- nvinfo : EIATTR_KPARAM_INFO
	.align		4
.L_17:
        /*0038*/ 	.byte	0x04, 0x17
        /*003a*/ 	.short	(.L_19 - .L_18)
.L_18:
        /*003c*/ 	.word	0x00000000
        /*0040*/ 	.short	0x0004
        /*0042*/ 	.short	0x0020
        /*0044*/ 	.byte	0x00, 0xf4, 0x21, 0x00


	//----- nvinfo : EIATTR_KPARAM_INFO
	.align		4
.L_19:
        /*0048*/ 	.byte	0x04, 0x17
        /*004a*/ 	.short	(.L_21 - .L_20)
.L_20:
        /*004c*/ 	.word	0x00000000
        /*0050*/ 	.short	0x0003
        /*0052*/ 	.short	0x0018
        /*0054*/ 	.byte	0x00, 0xf4, 0x21, 0x00


	//----- nvinfo : EIATTR_KPARAM_INFO
	.align		4
.L_21:
        /*0058*/ 	.byte	0x04, 0x17
        /*005a*/ 	.short	(.L_23 - .L_22)
.L_22:
        /*005c*/ 	.word	0x00000000
        /*0060*/ 	.short	0x0002
        /*0062*/ 	.short	0x0010
        /*0064*/ 	.byte	0x00, 0xf4, 0x21, 0x00


	//----- nvinfo : EIATTR_KPARAM_INFO
	.align		4
.L_23:
        /*0068*/ 	.byte	0x04, 0x17
        /*006a*/ 	.short	(.L_25 - .L_24)
.L_24:
        /*006c*/ 	.word	0x00000000
        /*0070*/ 	.short	0x0001
        /*0072*/ 	.short	0x0008
        /*0074*/ 	.byte	0x00, 0xf4, 0x21, 0x00


	//----- nvinfo : EIATTR_KPARAM_INFO
	.align		4
.L_25:
        /*0078*/ 	.byte	0x04, 0x17
        /*007a*/ 	.short	(.L_27 - .L_26)
.L_26:
        /*007c*/ 	.word	0x00000000
        /*0080*/ 	.short	0x0000
        /*0082*/ 	.short	0x0000
        /*0084*/ 	.byte	0x00, 0xf4, 0x21, 0x00


	//----- nvinfo : EIATTR_SPARSE_MMA_MASK
	.align		4
.L_27:
        /*0088*/ 	.byte	0x03, 0x50
        /*008a*/ 	.short	0x0000


	//----- nvinfo : EIATTR_MAXREG_COUNT
	.align		4
        /*008c*/ 	.byte	0x03, 0x1b
        /*008e*/ 	.short	0x00ff


	//----- nvinfo : EIATTR_EXIT_INSTR_OFFSETS
	.align		4
        /*0090*/ 	.byte	0x04, 0x1c
        /*0092*/ 	.short	(.L_29 - .L_28)


	//   ....[0]....
.L_28:
        /*0094*/ 	.word	0x00000350


	//   ....[1]....
        /*0098*/ 	.word	0x00000370


	//----- nvinfo : EIATTR_REQNTID
	.align		4
.L_29:
        /*009c*/ 	.byte	0x04, 0x10
        /*009e*/ 	.short	(.L_31 - .L_30)
.L_30:
        /*00a0*/ 	.word	0x00000080
        /*00a4*/ 	.word	0x00000001
        /*00a8*/ 	.word	0x00000001


	//----- nvinfo : EIATTR_CBANK_PARAM_SIZE
	.align		4
.L_31:
        /*00ac*/ 	.byte	0x03, 0x19
        /*00ae*/ 	.short	0x003c


	//----- nvinfo : EIATTR_PARAM_CBANK
	.align		4
        /*00b0*/ 	.byte	0x04, 0x0a
        /*00b2*/ 	.short	(.L_33 - .L_32)
	.align		4
.L_32:
        /*00b4*/ 	.word	index@(.nv.constant0.triton_poi_fused__native_batch_norm_legit_no_training_convolution_relu_12)
        /*00b8*/ 	.short	0x0210
        /*00ba*/ 	.short	0x003c


	//----- nvinfo : EIATTR_SW_WAR
	.align		4
.L_33:
        /*00bc*/ 	.byte	0x04, 0x36
        /*00be*/ 	.short	(.L_35 - .L_34)
.L_34:
        /*00c0*/ 	.word	0x00000008
.L_35:


//--------------------- .nv.callgraph             --------------------------
	.section	.nv.callgraph,"",@"SHT_CUDA_CALLGRAPH"
	.align	4
	.sectionentsize	8
	.align		4
        /*0000*/ 	.word	0x00000000
	.align		4
        /*0004*/ 	.word	0xffffffff
	.align		4
        /*0008*/ 	.word	0x00000000
	.align		4
        /*000c*/ 	.word	0xfffffffe
	.align		4
        /*0010*/ 	.word	0x00000000
	.align		4
        /*0014*/ 	.word	0xfffffffd
	.align		4
        /*0018*/ 	.word	0x00000000
	.align		4
        /*001c*/ 	.word	0xfffffffc


//--------------------- .nv.constant4             --------------------------
	.section	.nv.constant4,"a",@progbits
	.align	8
	.align		8
.nv.constant4:
        /*0000*/ 	.dword	_$_str
	.align		8
        /*0008*/ 	.dword	_$_str_$_2


//--------------------- .text.triton_poi_fused__native_batch_norm_legit_no_training_convolution_relu_12 --------------------------
	.section	.text.triton_poi_fused__native_batch_norm_legit_no_training_convolution_relu_12,"ax",@progbits
	.align	128
        .global         triton_poi_fused__native_batch_norm_legit_no_training_convolution_relu_12
        .type           triton_poi_fused__native_batch_norm_legit_no_training_convolution_relu_12,@function
        .size           triton_poi_fused__native_batch_norm_legit_no_training_convolution_relu_12,(.L_x_1 - triton_poi_fused__native_batch_norm_legit_no_training_convolution_relu_12)
        .other          triton_poi_fused__native_batch_norm_legit_no_training_convolution_relu_12,@"STO_CUDA_ENTRY STV_DEFAULT"
triton_poi_fused__native_batch_norm_legit_no_training_convolution_relu_12:
.text.triton_poi_fused__native_batch_norm_legit_no_training_convolution_relu_12:
[----:B------:R-:W0:Y:S01]  /*0000*/  LDC R1, c[0x0][0x28] ;  /* 0x00000a00ff017b82 */ /* 0x000e220000000800 */
[----:B------:R-:W1:Y:S07]  /*0010*/  S2R R0, SR_TID.X ;  /* 0x0000000000007919 */ /* 0x000e6e0000002100 */
[----:B------:R-:W2:Y:S01]  /*0020*/  LDC.64 R12, c[0x0][0x228] ;  /* 0x00008a00ff0c7b82 */ /* 0x000ea20000000a00 */
[----:B------:R-:W-:Y:S01]  /*0030*/  CS2R R4, SRZ ;  /* 0x0000000000047805 */ /* 0x000fe2000001ff00 */
[----:B------:R-:W-:Y:S01]  /*0040*/  ULDC.64 UR4, c[0x0][0x208] ;  /* 0x0000820000047ab9 */ /* 0x000fe20000000a00 */
[----:B------:R-:W3:Y:S05]  /*0050*/  S2R R3, SR_CTAID.X ;  /* 0x0000000000037919 */ /* 0x000eea0000002500 */
[----:B------:R-:W4:Y:S08]  /*0060*/  LDC.64 R10, c[0x0][0x218] ;  /* 0x00008600ff0a7b82 */ /* 0x000f300000000a00 */
[----:B------:R-:W5:Y:S08]  /*0070*/  LDC.64 R14, c[0x0][0x220] ;  /* 0x00008800ff0e7b82 */ /* 0x000f700000000a00 */
[----:B------:R-:W5:Y:S01]  /*0080*/  LDC.64 R16, c[0x0][0x230] ;  /* 0x00008c00ff107b82 */ /* 0x000f620000000a00 */
[----:B-1----:R-:W-:-:S07]  /*0090*/  LOP3.LUT R0, R0, 0x7f, RZ, 0xc0, !PT ;  /* 0x0000007f00007812 */ /* 0x002fce00078ec0ff */
[----:B------:R-:W1:Y:S01]  /*00a0*/  LDC.64 R6, c[0x0][0x238] ;  /* 0x00008e00ff067b82 */ /* 0x000e620000000a00 */
[----:B---3--:R-:W-:Y:S02]  /*00b0*/  SHF.R.S32.HI R2, RZ, 0x18, R3 ;  /* 0x00000018ff027819 */ /* 0x008fe40000011403 */
[----:B------:R-:W-:Y:S02]  /*00c0*/  LEA R0, R3, R0, 0x7 ;  /* 0x0000000003007211 */ /* 0x000fe400078e38ff */
[----:B------:R-:W-:Y:S02]  /*00d0*/  SGXT R3, R2, 0x1 ;  /* 0x000000010203781a */ /* 0x000fe40000000200 */
[----:B------:R-:W-:Y:S02]  /*00e0*/  ISETP.GE.AND P0, PT, R0, 0x80, PT ;  /* 0x000000800000780c */ /* 0x000fe40003f06270 */
[----:B------:R-:W-:-:S04]  /*00f0*/  LEA.HI R3, R3, R0, RZ, 0x5 ;  /* 0x0000000003037211 */ /* 0x000fc800078f28ff */
[----:B------:R-:W-:-:S04]  /*0100*/  LOP3.LUT R3, R3, 0xffffffe0, RZ, 0xc0, !PT ;  /* 0xffffffe003037812 */ /* 0x000fc800078ec0ff */
[----:B------:R-:W-:Y:S02]  /*0110*/  IADD3 R19, R0, -R3, RZ ;  /* 0x8000000300137210 */ /* 0x000fe40007ffe0ff */
[----:B------:R-:W3:Y:S03]  /*0120*/  LDC.64 R2, c[0x0][0x210] ;  /* 0x00008400ff027b82 */ /* 0x000ee60000000a00 */
[----:B--2---:R-:W-:-:S05]  /*0130*/  IMAD.WIDE R12, R19, 0x4, R12 ;  /* 0x00000004130c7825 */ /* 0x004fca00078e020c */
[----:B------:R5:W2:Y:S01]  /*0140*/  @!P0 LDG.E.EL R4, desc[UR4][R12.64] ;  /* 0x000000040c048981 */ /* 0x000aa2000c2e1900 */
[----:B------:R-:W-:Y:S01]  /*0150*/  CS2R R8, SRZ ;  /* 0x0000000000087805 */ /* 0x000fe2000001ff00 */
[----:B----4-:R-:W-:-:S05]  /*0160*/  IMAD.WIDE R10, R19, 0x4, R10 ;  /* 0x00000004130a7825 */ /* 0x010fca00078e020a */
[----:B------:R4:W2:Y:S01]  /*0170*/  @!P0 LDG.E.EL R8, desc[UR4][R10.64] ;  /* 0x000000040a088981 */ /* 0x0008a2000c2e1900 */
[----:B-----5:R-:W-:-:S04]  /*0180*/  IMAD.WIDE R12, R19, 0x4, R14 ;  /* 0x00000004130c7825 */ /* 0x020fc800078e020e */
[----:B---3--:R-:W-:Y:S01]  /*0190*/  IMAD.WIDE R2, R0, 0x4, R2 ;  /* 0x0000000400027825 */ /* 0x008fe200078e0202 */
[----:B------:R-:W3:Y:S04]  /*01a0*/  @!P0 LDG.E.EL R9, desc[UR4][R12.64] ;  /* 0x000000040c098981 */ /* 0x000ee8000c2e1900 */
[----:B------:R-:W5:Y:S01]  /*01b0*/  @!P0 LDG.E R5, desc[UR4][R2.64] ;  /* 0x0000000402058981 */ /* 0x000f62000c1e1900 */
[----:B0-----:R-:W-:-:S04]  /*01c0*/  IMAD.WIDE R14, R19, 0x4, R16 ;  /* 0x00000004130e7825 */ /* 0x001fc800078e0210 */
[----:B-1----:R-:W-:Y:S01]  /*01d0*/  IMAD.WIDE R16, R19, 0x4, R6 ;  /* 0x0000000413107825 */ /* 0x002fe200078e0206 */
[----:B------:R-:W-:Y:S01]  /*01e0*/  CS2R R18, SRZ ;  /* 0x0000000000127805 */ /* 0x000fe2000001ff00 */
[----:B----4-:R-:W-:Y:S01]  /*01f0*/  HFMA2.MMA R11, -RZ, RZ, 1.625, 0 ;  /* 0x3e800000ff0b7435 */ /* 0x010fe200000001ff */
[----:B------:R-:W0:Y:S04]  /*0200*/  LDC.64 R6, c[0x0][0x240] ;  /* 0x00009000ff067b82 */ /* 0x000e280000000a00 */
[----:B------:R-:W4:Y:S04]  /*0210*/  @!P0 LDG.E.EL R18, desc[UR4][R14.64] ;  /* 0x000000040e128981 */ /* 0x000f28000c2e1900 */
[----:B------:R-:W4:Y:S01]  /*0220*/  @!P0 LDG.E.EL R19, desc[UR4][R16.64] ;  /* 0x0000000410138981 */ /* 0x000f22000c2e1900 */
[----:B0-----:R-:W-:-:S04]  /*0230*/  IMAD.WIDE R6, R0, 0x4, R6 ;  /* 0x0000000400067825 */ /* 0x001fc800078e0206 */
[----:B--2---:R-:W-:-:S04]  /*0240*/  FADD R4, R4, 9.9999997473787516356e-06 ;  /* 0x3727c5ac04047421 */ /* 0x004fc80000000000 */
[----:B------:R-:W0:Y:S02]  /*0250*/  MUFU.SQRT R20, R4 ;  /* 0x0000000400147308 */ /* 0x000e240000002000 */
[C---:B0-----:R-:W-:Y:S02]  /*0260*/  FSETP.GT.AND P1, PT, R20.reuse, 8.50705917302346158658e+37, PT ;  /* 0x7e8000001400780b */ /* 0x041fe40003f24000 */
[----:B------:R-:W-:-:S11]  /*0270*/  FSETP.GEU.AND P2, PT, R20, 1.175494350822287508e-38, PT ;  /* 0x008000001400780b */ /* 0x000fd60003f4e000 */
[----:B------:R-:W-:-:S04]  /*0280*/  @P1 FMUL R20, R20, 0.25 ;  /* 0x3e80000014141820 */ /* 0x000fc80000400000 */
[----:B------:R-:W-:-:S06]  /*0290*/  @!P2 FMUL R20, R20, 16777216 ;  /* 0x4b8000001414a820 */ /* 0x000fcc0000400000 */
[----:B------:R-:W0:Y:S01]  /*02a0*/  MUFU.RCP R20, R20 ;  /* 0x0000001400147308 */ /* 0x000e220000001000 */
[----:B------:R-:W-:Y:S01]  /*02b0*/  FSEL R11, R11, 1, P1 ;  /* 0x3f8000000b0b7808 */ /* 0x000fe20000800000 */
[----:B-----5:R-:W-:-:S04]  /*02c0*/  FADD R5, R8, R5 ;  /* 0x0000000508057221 */ /* 0x020fc80000000000 */
[----:B------:R-:W-:Y:S01]  /*02d0*/  @!P2 FMUL R11, R11, 16777216 ;  /* 0x4b8000000b0ba820 */ /* 0x000fe20000400000 */
[----:B---3--:R-:W-:-:S03]  /*02e0*/  FADD R9, R5, -R9 ;  /* 0x8000000905097221 */ /* 0x008fc60000000000 */
[----:B0-----:R-:W-:-:S04]  /*02f0*/  FMUL R4, R20, R11 ;  /* 0x0000000b14047220 */ /* 0x001fc80000400000 */
[----:B------:R-:W-:-:S04]  /*0300*/  FMUL R4, R9, R4 ;  /* 0x0000000409047220 */ /* 0x000fc80000400000 */
[----:B----4-:R-:W-:Y:S01]  /*0310*/  FFMA R4, R4, R18, R19 ;  /* 0x0000001204047223 */ /* 0x010fe20000000013 */
[----:B------:R0:W-:Y:S04]  /*0320*/  @!P0 STG.E desc[UR4][R2.64], R5 ;  /* 0x0000000502008986 */ /* 0x0001e8000c101904 */
[----:B------:R-:W-:-:S04]  /*0330*/  FSETP.GEU.AND P1, PT, R4, RZ, PT ;  /* 0x000000ff0400720b */ /* 0x000fc80003f2e000 */
[----:B------:R-:W-:Y:S01]  /*0340*/  FSEL R9, R4, RZ, P1 ;  /* 0x000000ff04097208 */ /* 0x000fe20000800000 */
[----:B0-----:R-:W-:Y:S08]  /*0350*/  @P0 EXIT ;  /* 0x000000000000094d */ /* 0x001ff00003800000 */
[----:B------:R-:W-:Y:S01]  /*0360*/  STG.E desc[UR4][R6.64], R9 ;  /* 0x0000000906007986 */ /* 0x000fe2000c101904 */
[----:B------:R-:W-:Y:S05]  /*0370*/  EXIT ;  /* 0x000000000000794d */ /* 0x000fea0003800000 */
.L_x_0:
[----:B------:R-:W-:-:S00]  /*0380*/  BRA `(.L_x_0) ;  /* 0xfffffffc00fc7947 */ /* 0x000fc0000383ffff */
[----:B------:R-:W-:-:S00]  /*0390*/  NOP ;  /* 0x0000000000007918 */ /* 0x000fc00000000000 */
        /* <DEDUP_REMOVED lines=14> */
.L_x_1:


//--------------------- .nv.global.init           --------------------------
	.section	.nv.global.init,"aw",@progbits
.nv.global.init:
	.type		_$_str,@object
	.size		_$_str,(_$_str_$_2 - _$_str)
_$_str:
        /*0000*/ 	.byte	0x5f, 0x5f, 0x43, 0x55, 0x44, 0x41, 0x5f, 0x46, 0x54, 0x5a, 0x00
	.type		_$_str_$_2,@object
	.size		_$_str_$_2,(.L_1 - _$_str_$_2)
_$_str_$_2:
        /*000b*/ 	.byte	0x5f, 0x5f, 0x43, 0x55, 0x44, 0x41, 0x5f, 0x50, 0x52, 0x45, 0x43, 0x5f, 0x53, 0x51, 0x52, 0x54
        /*001b*/ 	.byte	0x00
.L_1:


//--------------------- .nv.constant0.triton_poi_fused__native_batch_norm_legit_no_training_convolution_relu_12 --------------------------
	.section	.nv.constant0.triton_poi_fused__native_batch_norm_legit_no_training_convolution_relu_12,"a",@progbits
	.sectionflags	@""
	.align	4
.nv.constant0.triton_poi_fused__native_batch_norm_legit_no_training_convolution_relu_12:
	.zero		588
